//
// Generated by NVIDIA NVVM Compiler
//
// Compiler Build ID: CL-36424714
// Cuda compilation tools, release 13.0, V13.0.88
// Based on NVVM 20.0.0
//

.version 9.0
.target sm_100
.address_size 64

	// .globl	_Z3fooPfii

.visible .entry _Z3fooPfii(
	.param .u64 .ptr .align 1 _Z3fooPfii_param_0,
	.param .u32 _Z3fooPfii_param_1,
	.param .u32 _Z3fooPfii_param_2
)
{
	.reg .pred 	%p<12>;
	.reg .b32 	%r<40>;
	.reg .b32 	%f<16>;
	.reg .b64 	%rd<11>;

	ld.param.u64 	%rd2, [_Z3fooPfii_param_0];
	ld.param.u32 	%r14, [_Z3fooPfii_param_1];
	ld.param.u32 	%r13, [_Z3fooPfii_param_2];
	cvta.to.global.u64 	%rd1, %rd2;
	mov.u32 	%r15, %ctaid.x;
	mov.u32 	%r16, %ntid.x;
	mov.u32 	%r17, %tid.x;
	mad.lo.s32 	%r1, %r15, %r16, %r17;
	setp.ge.s32 	%p1, %r1, %r14;
	setp.lt.s32 	%p2, %r13, 1;
	or.pred  	%p3, %p1, %p2;
	@%p3 bra 	$L__BB0_12;
	mul.lo.s32 	%r2, %r13, %r1;
	and.b32  	%r3, %r13, 7;
	setp.lt.u32 	%p4, %r13, 8;
	mov.b32 	%r38, 0;
	@%p4 bra 	$L__BB0_4;
	and.b32  	%r38, %r13, 2147483640;
	mov.b32 	%r36, 0;
$L__BB0_3:
	.pragma "nounroll";
	add.s32 	%r20, %r36, %r2;
	cvt.rn.f32.s32 	%f1, %r20;
	mul.wide.s32 	%rd3, %r20, 4;
	add.s64 	%rd4, %rd1, %rd3;
	st.global.f32 	[%rd4], %f1;
	add.s32 	%r21, %r20, 1;
	cvt.rn.f32.s32 	%f2, %r21;
	st.global.f32 	[%rd4+4], %f2;
	add.s32 	%r22, %r20, 2;
	cvt.rn.f32.s32 	%f3, %r22;
	st.global.f32 	[%rd4+8], %f3;
	add.s32 	%r23, %r20, 3;
	cvt.rn.f32.s32 	%f4, %r23;
	st.global.f32 	[%rd4+12], %f4;
	add.s32 	%r24, %r20, 4;
	cvt.rn.f32.s32 	%f5, %r24;
	st.global.f32 	[%rd4+16], %f5;
	add.s32 	%r25, %r20, 5;
	cvt.rn.f32.s32 	%f6, %r25;
	st.global.f32 	[%rd4+20], %f6;
	add.s32 	%r26, %r20, 6;
	cvt.rn.f32.s32 	%f7, %r26;
	st.global.f32 	[%rd4+24], %f7;
	add.s32 	%r27, %r20, 7;
	cvt.rn.f32.s32 	%f8, %r27;
	st.global.f32 	[%rd4+28], %f8;
	add.s32 	%r36, %r36, 8;
	setp.ne.s32 	%p5, %r36, %r38;
	@%p5 bra 	$L__BB0_3;
$L__BB0_4:
	setp.eq.s32 	%p6, %r3, 0;
	@%p6 bra 	$L__BB0_12;
	and.b32  	%r8, %r13, 3;
	setp.lt.u32 	%p7, %r3, 4;
	@%p7 bra 	$L__BB0_7;
	add.s32 	%r28, %r38, %r2;
	cvt.rn.f32.s32 	%f9, %r28;
	mul.wide.s32 	%rd5, %r28, 4;
	add.s64 	%rd6, %rd1, %rd5;
	st.global.f32 	[%rd6], %f9;
	add.s32 	%r29, %r28, 1;
	cvt.rn.f32.s32 	%f10, %r29;
	st.global.f32 	[%rd6+4], %f10;
	add.s32 	%r30, %r28, 2;
	cvt.rn.f32.s32 	%f11, %r30;
	st.global.f32 	[%rd6+8], %f11;
	add.s32 	%r31, %r28, 3;
	cvt.rn.f32.s32 	%f12, %r31;
	st.global.f32 	[%rd6+12], %f12;
	add.s32 	%r38, %r38, 4;
$L__BB0_7:
	setp.eq.s32 	%p8, %r8, 0;
	@%p8 bra 	$L__BB0_12;
	setp.eq.s32 	%p9, %r8, 1;
	@%p9 bra 	$L__BB0_10;
	add.s32 	%r32, %r38, %r2;
	cvt.rn.f32.s32 	%f13, %r32;
	mul.wide.s32 	%rd7, %r32, 4;
	add.s64 	%rd8, %rd1, %rd7;
	st.global.f32 	[%rd8], %f13;
	add.s32 	%r33, %r32, 1;
	cvt.rn.f32.s32 	%f14, %r33;
	st.global.f32 	[%rd8+4], %f14;
	add.s32 	%r38, %r38, 2;
$L__BB0_10:
	and.b32  	%r34, %r13, 1;
	setp.eq.b32 	%p10, %r34, 1;
	not.pred 	%p11, %p10;
	@%p11 bra 	$L__BB0_12;
	add.s32 	%r35, %r38, %r2;
	cvt.rn.f32.s32 	%f15, %r35;
	mul.wide.s32 	%rd9, %r35, 4;
	add.s64 	%rd10, %rd1, %rd9;
	st.global.f32 	[%rd10], %f15;
$L__BB0_12:
	ret;

}


// ===== COMPILED SASS (sm_100) =====

	.target	sm_100

	.elftype	@"ET_EXEC"


//--------------------- .note.nv.tkinfo           --------------------------
	.section	.note.nv.tkinfo,"",@"SHT_NOTE"
	.sectionflags	@"SHF_NOTE_NV_TKINFO"
	.tkinfo
        /*0018*/ 	.word	0x00000002
        /*0030*/ 	.string	""
        /*0030*/ 	.string	"ptxas"
        /*0030*/ 	.string	"Cuda compilation tools, release 13.0, V13.0.88"
        /*0030*/ 	.string	"Build cuda_13.0.r13.0/compiler.36424714_0"
        /*0030*/ 	.string	"-arch sm_100 -m 64 "



//--------------------- .note.nv.cuinfo           --------------------------
	.section	.note.nv.cuinfo,"",@"SHT_NOTE"
	.sectionflags	@"SHF_NOTE_NV_CUINFO"
        /*0018*/ 	.short	0x0002
        /*001a*/ 	.short	0x0064
        /*001c*/ 	.short	0x0082
	.zero		2


//--------------------- .nv.info                  --------------------------
	.section	.nv.info,"",@"SHT_CUDA_INFO"
	.align	4


	//----- nvinfo : EIATTR_REGCOUNT
	.align		4
        /*0000*/ 	.byte	0x04, 0x2f
        /*0002*/ 	.short	(.L_1 - .L_0)
	.align		4
.L_0:
        /*0004*/ 	.word	index@(_Z3fooPfii)
        /*0008*/ 	.word	0x00000016


	//----- nvinfo : EIATTR_FRAME_SIZE
	.align		4
.L_1:
        /*000c*/ 	.byte	0x04, 0x11
        /*000e*/ 	.short	(.L_3 - .L_2)
	.align		4
.L_2:
        /*0010*/ 	.word	index@(_Z3fooPfii)
        /*0014*/ 	.word	0x00000000


	//----- nvinfo : EIATTR_MIN_STACK_SIZE
	.align		4
.L_3:
        /*0018*/ 	.byte	0x04, 0x12
        /*001a*/ 	.short	(.L_5 - .L_4)
	.align		4
.L_4:
        /*001c*/ 	.word	index@(_Z3fooPfii)
        /*0020*/ 	.word	0x00000000
.L_5:


//--------------------- .nv.compat                --------------------------
	.section	.nv.compat,"",@"SHT_CUDA_COMPAT_INFO"
	.align	4
        /*0000*/ 	.byte	0x02, 0x09, 0x00, 0x00, 0x02, 0x02, 0x01, 0x00, 0x02, 0x05, 0x05, 0x00, 0x03, 0x07, 0x01, 0x01
        /*0010*/ 	.byte	0x02, 0x03, 0x00, 0x00, 0x02, 0x06, 0x01, 0x00, 0x04, 0x0b, 0x08, 0x00, 0x09, 0x00, 0x00, 0x00
        /*0020*/ 	.byte	0x00, 0x00, 0x00, 0x00


//--------------------- .nv.info._Z3fooPfii       --------------------------
	.section	.nv.info._Z3fooPfii,"",@"SHT_CUDA_INFO"
	.sectionflags	@""
	.align	4


	//----- nvinfo : EIATTR_CUDA_API_VERSION
	.align		4
        /*0000*/ 	.byte	0x04, 0x37
        /*0002*/ 	.short	(.L_7 - .L_6)
.L_6:
        /*0004*/ 	.word	0x00000082


	//----- nvinfo : EIATTR_KPARAM_INFO
	.align		4
.L_7:
        /*0008*/ 	.byte	0x04, 0x17
        /*000a*/ 	.short	(.L_9 - .L_8)
.L_8:
        /*000c*/ 	.word	0x00000000
        /*0010*/ 	.short	0x0002
        /*0012*/ 	.short	0x000c
        /*0014*/ 	.byte	0x00, 0xf0, 0x11, 0x00


	//----- nvinfo : EIATTR_KPARAM_INFO
	.align		4
.L_9:
        /*0018*/ 	.byte	0x04, 0x17
        /*001a*/ 	.short	(.L_11 - .L_10)
.L_10:
        /*001c*/ 	.word	0x00000000
        /*0020*/ 	.short	0x0001
        /*0022*/ 	.short	0x0008
        /*0024*/ 	.byte	0x00, 0xf0, 0x11, 0x00


	//----- nvinfo : EIATTR_KPARAM_INFO
	.align		4
.L_11:
        /*0028*/ 	.byte	0x04, 0x17
        /*002a*/ 	.short	(.L_13 - .L_12)
.L_12:
        /*002c*/ 	.word	0x00000000
        /*0030*/ 	.short	0x0000
        /*0032*/ 	.short	0x0000
        /*0034*/ 	.byte	0x00, 0xf5, 0x21, 0x00


	//----- nvinfo : EIATTR_SPARSE_MMA_MASK
	.align		4
.L_13:
        /*0038*/ 	.byte	0x03, 0x50
        /*003a*/ 	.short	0x0000


	//----- nvinfo : EIATTR_MAXREG_COUNT
	.align		4
        /*003c*/ 	.byte	0x03, 0x1b
        /*003e*/ 	.short	0x00ff


	//----- nvinfo : EIATTR_MERCURY_ISA_VERSION
	.align		4
        /*0040*/ 	.byte	0x03, 0x5f
        /*0042*/ 	.short	0x0101


	//----- nvinfo : EIATTR_VRC_CTA_INIT_COUNT
	.align		4
        /*0044*/ 	.byte	0x02, 0x4a
	.zero		1
	.zero		1


	//----- nvinfo : EIATTR_EXIT_INSTR_OFFSETS
	.align		4
        /*0048*/ 	.byte	0x04, 0x1c
        /*004a*/ 	.short	(.L_15 - .L_14)


	//   ....[0]....
.L_14:
        /*004c*/ 	.word	0x00000080


	//   ....[1]....
        /*0050*/ 	.word	0x000002e0


	//   ....[2]....
        /*0054*/ 	.word	0x00000420


	//   ....[3]....
        /*0058*/ 	.word	0x00000500


	//   ....[4]....
        /*005c*/ 	.word	0x00000560


	//----- nvinfo : EIATTR_CBANK_PARAM_SIZE
	.align		4
.L_15:
        /*0060*/ 	.byte	0x03, 0x19
        /*0062*/ 	.short	0x0010


	//----- nvinfo : EIATTR_PARAM_CBANK
	.align		4
        /*0064*/ 	.byte	0x04, 0x0a
        /*0066*/ 	.short	(.L_17 - .L_16)
	.align		4
.L_16:
        /*0068*/ 	.word	index@(.nv.constant0._Z3fooPfii)
        /*006c*/ 	.short	0x0380
        /*006e*/ 	.short	0x0010


	//----- nvinfo : EIATTR_SW_WAR
	.align		4
.L_17:
        /*0070*/ 	.byte	0x04, 0x36
        /*0072*/ 	.short	(.L_19 - .L_18)
.L_18:
        /*0074*/ 	.word	0x00000008
.L_19:


//--------------------- .nv.callgraph             --------------------------
	.section	.nv.callgraph,"",@"SHT_CUDA_CALLGRAPH"
	.align	4
	.sectionentsize	8
	.align		4
        /*0000*/ 	.word	0x00000000
	.align		4
        /*0004*/ 	.word	0xffffffff
	.align		4
        /*0008*/ 	.word	0x00000000
	.align		4
        /*000c*/ 	.word	0xfffffffe
	.align		4
        /*0010*/ 	.word	0x00000000
	.align		4
        /*0014*/ 	.word	0xfffffffd
	.align		4
        /*0018*/ 	.word	0x00000000
	.align		4
        /*001c*/ 	.word	0xfffffffc


//--------------------- .text._Z3fooPfii          --------------------------
	.section	.text._Z3fooPfii,"ax",@progbits
	.align	128
        .global         _Z3fooPfii
        .type           _Z3fooPfii,@function
        .size           _Z3fooPfii,(.L_x_5 - _Z3fooPfii)
        .other          _Z3fooPfii,@"STO_CUDA_ENTRY STV_DEFAULT"
_Z3fooPfii:
.text._Z3fooPfii:
[----:B------:R-:W-:Y:S01]  /*0000*/  LDC R1, c[0x0][0x37c] ;  /* 0x0000df00ff017b82 */ /* 0x000fe20000000800 */
[----:B------:R-:W0:Y:S07]  /*0010*/  S2R R5, SR_TID.X ;  /* 0x0000000000057919 */ /* 0x000e2e0000002100 */
[----:B------:R-:W0:Y:S08]  /*0020*/  S2UR UR4, SR_CTAID.X ;  /* 0x00000000000479c3 */ /* 0x000e300000002500 */
[----:B------:R-:W0:Y:S08]  /*0030*/  LDC R0, c[0x0][0x360] ;  /* 0x0000d800ff007b82 */ /* 0x000e300000000800 */
[----:B------:R-:W1:Y:S01]  /*0040*/  LDC.64 R2, c[0x0][0x388] ;  /* 0x0000e200ff027b82 */ /* 0x000e620000000a00 */
[----:B0-----:R-:W-:Y:S01]  /*0050*/  IMAD R0, R0, UR4, R5 ;  /* 0x0000000400007c24 */ /* 0x001fe2000f8e0205 */
[----:B-1----:R-:W-:-:S04]  /*0060*/  ISETP.GE.AND P0, PT, R3, 0x1, PT ;  /* 0x000000010300780c */ /* 0x002fc80003f06270 */
[----:B------:R-:W-:-:S13]  /*0070*/  ISETP.GE.OR P0, PT, R0, R2, !P0 ;  /* 0x000000020000720c */ /* 0x000fda0004706670 */
[----:B------:R-:W-:Y:S05]  /*0080*/  @P0 EXIT ;  /* 0x000000000000094d */ /* 0x000fea0003800000 */
[C---:B------:R-:W-:Y:S01]  /*0090*/  ISETP.GE.U32.AND P1, PT, R3.reuse, 0x8, PT ;  /* 0x000000080300780c */ /* 0x040fe20003f26070 */
[----:B------:R-:W0:Y:S01]  /*00a0*/  LDCU.64 UR6, c[0x0][0x358] ;  /* 0x00006b00ff0677ac */ /* 0x000e220008000a00 */
[----:B------:R-:W-:Y:S01]  /*00b0*/  LOP3.LUT R18, R3, 0x7, RZ, 0xc0, !PT ;  /* 0x0000000703127812 */ /* 0x000fe200078ec0ff */
[----:B------:R-:W-:-:S03]  /*00c0*/  IMAD.MOV.U32 R2, RZ, RZ, RZ ;  /* 0x000000ffff027224 */ /* 0x000fc600078e00ff */
[----:B------:R-:W-:-:S07]  /*00d0*/  ISETP.NE.AND P0, PT, R18, RZ, PT ;  /* 0x000000ff1200720c */ /* 0x000fce0003f05270 */
[----:B------:R-:W-:Y:S06]  /*00e0*/  @!P1 BRA `(.L_x_0) ;  /* 0x00000000007c9947 */ /* 0x000fec0003800000 */
[----:B------:R-:W1:Y:S01]  /*00f0*/  LDC.64 R4, c[0x0][0x380] ;  /* 0x0000e000ff047b82 */ /* 0x000e620000000a00 */
[----:B------:R-:W-:Y:S01]  /*0100*/  LOP3.LUT R2, R3, 0x7ffffff8, RZ, 0xc0, !PT ;  /* 0x7ffffff803027812 */ /* 0x000fe200078ec0ff */
[----:B------:R-:W-:-:S06]  /*0110*/  UMOV UR4, URZ ;  /* 0x000000ff00047c82 */ /* 0x000fcc0008000000 */
.L_x_1:
[----:B--2---:R-:W-:Y:S01]  /*0120*/  IMAD R9, R0, R3, UR4 ;  /* 0x0000000400097e24 */ /* 0x004fe2000f8e0203 */
[----:B------:R-:W-:-:S03]  /*0130*/  UIADD3 UR4, UPT, UPT, UR4, 0x8, URZ ;  /* 0x0000000804047890 */ /* 0x000fc6000fffe0ff */
[C---:B------:R-:W-:Y:S01]  /*0140*/  VIADD R8, R9.reuse, 0x1 ;  /* 0x0000000109087836 */ /* 0x040fe20000000000 */
[----:B------:R-:W-:Y:S01]  /*0150*/  I2FP.F32.S32 R11, R9 ;  /* 0x00000009000b7245 */ /* 0x000fe20000201400 */
[C---:B------:R-:W-:Y:S01]  /*0160*/  VIADD R10, R9.reuse, 0x2 ;  /* 0x00000002090a7836 */ /* 0x040fe20000000000 */
[----:B------:R-:W-:Y:S01]  /*0170*/  ISETP.NE.AND P1, PT, R2, UR4, PT ;  /* 0x0000000402007c0c */ /* 0x000fe2000bf25270 */
[C---:B-1----:R-:W-:Y:S01]  /*0180*/  IMAD.WIDE R6, R9.reuse, 0x4, R4 ;  /* 0x0000000409067825 */ /* 0x042fe200078e0204 */
[----:B------:R-:W-:Y:S02]  /*0190*/  I2FP.F32.S32 R13, R8 ;  /* 0x00000008000d7245 */ /* 0x000fe40000201400 */
[----:B------:R-:W-:Y:S01]  /*01a0*/  I2FP.F32.S32 R15, R10 ;  /* 0x0000000a000f7245 */ /* 0x000fe20000201400 */
[C---:B------:R-:W-:Y:S01]  /*01b0*/  VIADD R8, R9.reuse, 0x3 ;  /* 0x0000000309087836 */ /* 0x040fe20000000000 */
[----:B0-----:R0:W-:Y:S01]  /*01c0*/  STG.E desc[UR6][R6.64], R11 ;  /* 0x0000000b06007986 */ /* 0x0011e2000c101906 */
[----:B------:R-:W-:-:S02]  /*01d0*/  VIADD R10, R9, 0x4 ;  /* 0x00000004090a7836 */ /* 0x000fc40000000000 */
[C---:B------:R-:W-:Y:S01]  /*01e0*/  VIADD R12, R9.reuse, 0x5 ;  /* 0x00000005090c7836 */ /* 0x040fe20000000000 */
[----:B------:R1:W-:Y:S01]  /*01f0*/  STG.E desc[UR6][R6.64+0x4], R13 ;  /* 0x0000040d06007986 */ /* 0x0003e2000c101906 */
[C---:B------:R-:W-:Y:S01]  /*0200*/  VIADD R14, R9.reuse, 0x6 ;  /* 0x00000006090e7836 */ /* 0x040fe20000000000 */
[----:B------:R-:W-:Y:S01]  /*0210*/  I2FP.F32.S32 R17, R10 ;  /* 0x0000000a00117245 */ /* 0x000fe20000201400 */
[----:B------:R-:W-:Y:S01]  /*0220*/  VIADD R16, R9, 0x7 ;  /* 0x0000000709107836 */ /* 0x000fe20000000000 */
[----:B------:R-:W-:Y:S01]  /*0230*/  I2FP.F32.S32 R9, R8 ;  /* 0x0000000800097245 */ /* 0x000fe20000201400 */
[----:B------:R2:W-:Y:S01]  /*0240*/  STG.E desc[UR6][R6.64+0x8], R15 ;  /* 0x0000080f06007986 */ /* 0x0005e2000c101906 */
[----:B------:R-:W-:Y:S02]  /*0250*/  I2FP.F32.S32 R19, R12 ;  /* 0x0000000c00137245 */ /* 0x000fe40000201400 */
[----:B0-----:R-:W-:Y:S01]  /*0260*/  I2FP.F32.S32 R11, R14 ;  /* 0x0000000e000b7245 */ /* 0x001fe20000201400 */
[----:B------:R2:W-:Y:S01]  /*0270*/  STG.E desc[UR6][R6.64+0xc], R9 ;  /* 0x00000c0906007986 */ /* 0x0005e2000c101906 */
[----:B-1----:R-:W-:-:S03]  /*0280*/  I2FP.F32.S32 R13, R16 ;  /* 0x00000010000d7245 */ /* 0x002fc60000201400 */
[----:B------:R2:W-:Y:S04]  /*0290*/  STG.E desc[UR6][R6.64+0x10], R17 ;  /* 0x0000101106007986 */ /* 0x0005e8000c101906 */
[----:B------:R2:W-:Y:S04]  /*02a0*/  STG.E desc[UR6][R6.64+0x14], R19 ;  /* 0x0000141306007986 */ /* 0x0005e8000c101906 */
[----:B------:R2:W-:Y:S04]  /*02b0*/  STG.E desc[UR6][R6.64+0x18], R11 ;  /* 0x0000180b06007986 */ /* 0x0005e8000c101906 */
[----:B------:R2:W-:Y:S01]  /*02c0*/  STG.E desc[UR6][R6.64+0x1c], R13 ;  /* 0x00001c0d06007986 */ /* 0x0005e2000c101906 */
[----:B------:R-:W-:Y:S05]  /*02d0*/  @P1 BRA `(.L_x_1) ;  /* 0xfffffffc00901947 */ /* 0x000fea000383ffff */
.L_x_0:
[----:B0-----:R-:W-:Y:S05]  /*02e0*/  @!P0 EXIT ;  /* 0x000000000000894d */ /* 0x001fea0003800000 */
[----:B------:R-:W-:Y:S02]  /*02f0*/  ISETP.GE.U32.AND P0, PT, R18, 0x4, PT ;  /* 0x000000041200780c */ /* 0x000fe40003f06070 */
[----:B------:R-:W-:-:S04]  /*0300*/  LOP3.LUT R12, R3, 0x3, RZ, 0xc0, !PT ;  /* 0x00000003030c7812 */ /* 0x000fc800078ec0ff */
[----:B------:R-:W-:-:S07]  /*0310*/  ISETP.NE.AND P1, PT, R12, RZ, PT ;  /* 0x000000ff0c00720c */ /* 0x000fce0003f25270 */
[----:B------:R-:W-:Y:S06]  /*0320*/  @!P0 BRA `(.L_x_2) ;  /* 0x00000000003c8947 */ /* 0x000fec0003800000 */
[----:B------:R-:W0:Y:S01]  /*0330*/  LDC.64 R4, c[0x0][0x380] ;  /* 0x0000e000ff047b82 */ /* 0x000e220000000a00 */
[----:B--2---:R-:W-:Y:S02]  /*0340*/  IMAD R7, R0, R3, R2 ;  /* 0x0000000300077224 */ /* 0x004fe400078e0202 */
[----:B------:R-:W-:Y:S02]  /*0350*/  VIADD R2, R2, 0x4 ;  /* 0x0000000402027836 */ /* 0x000fe40000000000 */
[C---:B------:R-:W-:Y:S02]  /*0360*/  VIADD R6, R7.reuse, 0x1 ;  /* 0x0000000107067836 */ /* 0x040fe40000000000 */
[C---:B------:R-:W-:Y:S02]  /*0370*/  VIADD R8, R7.reuse, 0x2 ;  /* 0x0000000207087836 */ /* 0x040fe40000000000 */
[----:B------:R-:W-:Y:S01]  /*0380*/  VIADD R10, R7, 0x3 ;  /* 0x00000003070a7836 */ /* 0x000fe20000000000 */
[----:B------:R-:W-:-:S02]  /*0390*/  I2FP.F32.S32 R9, R6 ;  /* 0x0000000600097245 */ /* 0x000fc40000201400 */
[----:B------:R-:W-:Y:S02]  /*03a0*/  I2FP.F32.S32 R11, R8 ;  /* 0x00000008000b7245 */ /* 0x000fe40000201400 */
[----:B------:R-:W-:Y:S01]  /*03b0*/  I2FP.F32.S32 R13, R10 ;  /* 0x0000000a000d7245 */ /* 0x000fe20000201400 */
[----:B0-----:R-:W-:Y:S01]  /*03c0*/  IMAD.WIDE R4, R7, 0x4, R4 ;  /* 0x0000000407047825 */ /* 0x001fe200078e0204 */
[----:B------:R-:W-:-:S04]  /*03d0*/  I2FP.F32.S32 R7, R7 ;  /* 0x0000000700077245 */ /* 0x000fc80000201400 */
[----:B------:R0:W-:Y:S04]  /*03e0*/  STG.E desc[UR6][R4.64+0x4], R9 ;  /* 0x0000040904007986 */ /* 0x0001e8000c101906 */
[----:B------:R0:W-:Y:S04]  /*03f0*/  STG.E desc[UR6][R4.64], R7 ;  /* 0x0000000704007986 */ /* 0x0001e8000c101906 */
[----:B------:R0:W-:Y:S04]  /*0400*/  STG.E desc[UR6][R4.64+0x8], R11 ;  /* 0x0000080b04007986 */ /* 0x0001e8000c101906 */
[----:B------:R0:W-:Y:S02]  /*0410*/  STG.E desc[UR6][R4.64+0xc], R13 ;  /* 0x00000c0d04007986 */ /* 0x0001e4000c101906 */
.L_x_2:
[----:B------:R-:W-:Y:S05]  /*0420*/  @!P1 EXIT ;  /* 0x000000000000994d */ /* 0x000fea0003800000 */
[----:B------:R-:W-:Y:S02]  /*0430*/  ISETP.NE.AND P0, PT, R12, 0x1, PT ;  /* 0x000000010c00780c */ /* 0x000fe40003f05270 */
[----:B0-----:R-:W-:-:S04]  /*0440*/  LOP3.LUT R4, R3, 0x1, RZ, 0xc0, !PT ;  /* 0x0000000103047812 */ /* 0x001fc800078ec0ff */
[----:B------:R-:W-:-:S07]  /*0450*/  ISETP.NE.U32.AND P1, PT, R4, 0x1, PT ;  /* 0x000000010400780c */ /* 0x000fce0003f25070 */
[----:B------:R-:W-:Y:S06]  /*0460*/  @!P0 BRA `(.L_x_3) ;  /* 0x0000000000248947 */ /* 0x000fec0003800000 */
[----:B------:R-:W0:Y:S01]  /*0470*/  LDC.64 R4, c[0x0][0x380] ;  /* 0x0000e000ff047b82 */ /* 0x000e220000000a00 */
[----:B--2---:R-:W-:Y:S02]  /*0480*/  IMAD R7, R0, R3, R2 ;  /* 0x0000000300077224 */ /* 0x004fe400078e0202 */
[----:B------:R-:W-:Y:S02]  /*0490*/  VIADD R2, R2, 0x2 ;  /* 0x0000000202027836 */ /* 0x000fe40000000000 */
[----:B------:R-:W-:-:S05]  /*04a0*/  VIADD R6, R7, 0x1 ;  /* 0x0000000107067836 */ /* 0x000fca0000000000 */
[----:B------:R-:W-:Y:S01]  /*04b0*/  I2FP.F32.S32 R9, R6 ;  /* 0x0000000600097245 */ /* 0x000fe20000201400 */
[----:B0-----:R-:W-:Y:S01]  /*04c0*/  IMAD.WIDE R4, R7, 0x4, R4 ;  /* 0x0000000407047825 */ /* 0x001fe200078e0204 */
[----:B------:R-:W-:-:S04]  /*04d0*/  I2FP.F32.S32 R7, R7 ;  /* 0x0000000700077245 */ /* 0x000fc80000201400 */
[----:B------:R0:W-:Y:S04]  /*04e0*/  STG.E desc[UR6][R4.64+0x4], R9 ;  /* 0x0000040904007986 */ /* 0x0001e8000c101906 */
[----:B------:R0:W-:Y:S02]  /*04f0*/  STG.E desc[UR6][R4.64], R7 ;  /* 0x0000000704007986 */ /* 0x0001e4000c101906 */
.L_x_3:
[----:B------:R-:W-:Y:S05]  /*0500*/  @P1 EXIT ;  /* 0x000000000000194d */ /* 0x000fea0003800000 */
[----:B0-----:R-:W0:Y:S01]  /*0510*/  LDC.64 R4, c[0x0][0x380] ;  /* 0x0000e000ff047b82 */ /* 0x001e220000000a00 */
[----:B--2---:R-:W-:-:S04]  /*0520*/  IMAD R7, R0, R3, R2 ;  /* 0x0000000300077224 */ /* 0x004fc800078e0202 */
[----:B0-----:R-:W-:Y:S01]  /*0530*/  IMAD.WIDE R2, R7, 0x4, R4 ;  /* 0x0000000407027825 */ /* 0x001fe200078e0204 */
[----:B------:R-:W-:-:S05]  /*0540*/  I2FP.F32.S32 R7, R7 ;  /* 0x0000000700077245 */ /* 0x000fca0000201400 */
[----:B------:R-:W-:Y:S01]  /*0550*/  STG.E desc[UR6][R2.64], R7 ;  /* 0x0000000702007986 */ /* 0x000fe2000c101906 */
[----:B------:R-:W-:Y:S05]  /*0560*/  EXIT ;  /* 0x000000000000794d */ /* 0x000fea0003800000 */
.L_x_4:
[----:B------:R-:W-:-:S00]  /*0570*/  BRA `(.L_x_4) ;  /* 0xfffffffc00fc7947 */ /* 0x000fc0000383ffff */
[----:B------:R-:W-:-:S00]  /*0580*/  NOP ;  /* 0x0000000000007918 */ /* 0x000fc00000000000 */
[----:B------:R-:W-:-:S00]  /*0590*/  NOP ;  /* 0x0000000000007918 */ /* 0x000fc00000000000 */
[----:B------:R-:W-:-:S00]  /*05a0*/  NOP ;  /* 0x0000000000007918 */ /* 0x000fc00000000000 */
[----:B------:R-:W-:-:S00]  /*05b0*/  NOP ;  /* 0x0000000000007918 */ /* 0x000fc00000000000 */
[----:B------:R-:W-:-:S00]  /*05c0*/  NOP ;  /* 0x0000000000007918 */ /* 0x000fc00000000000 */
[----:B------:R-:W-:-:S00]  /*05d0*/  NOP ;  /* 0x0000000000007918 */ /* 0x000fc00000000000 */
[----:B------:R-:W-:-:S00]  /*05e0*/  NOP ;  /* 0x0000000000007918 */ /* 0x000fc00000000000 */
[----:B------:R-:W-:-:S00]  /*05f0*/  NOP ;  /* 0x0000000000007918 */ /* 0x000fc00000000000 */
.L_x_5:


//--------------------- .nv.shared.reserved.0     --------------------------
	.section	.nv.shared.reserved.0,"aw",@nobits
	.weak		__nv_reservedSMEM_offset_0_alias
	.size		__nv_reservedSMEM_offset_0_alias, 0, 64
	.other		__nv_reservedSMEM_offset_0_alias,@"STO_CUDA_RESERVED_SHARED STV_DEFAULT"
__nv_reservedSMEM_offset_0_alias:
	.zero		0
	.zero		64


//--------------------- .nv.constant0._Z3fooPfii  --------------------------
	.section	.nv.constant0._Z3fooPfii,"a",@progbits
	.sectionflags	@""
	.align	4
.nv.constant0._Z3fooPfii:
	.zero		912


//--------------------- SYMBOLS --------------------------

	.type		.nv.reservedSmem.offset0,@object
	.size		.nv.reservedSmem.offset0,0x4
